//
// Generated by NVIDIA NVVM Compiler
//
// Compiler Build ID: CL-36424714
// Cuda compilation tools, release 13.0, V13.0.88
// Based on NVVM 20.0.0
//

.version 9.0
.target sm_100
.address_size 64

	// .globl	_Z19add_constant_kernelPfS_

.visible .entry _Z19add_constant_kernelPfS_(
	.param .u64 .ptr .align 1 _Z19add_constant_kernelPfS__param_0,
	.param .u64 .ptr .align 1 _Z19add_constant_kernelPfS__param_1
)
{


	ret;

}


// ===== COMPILED SASS (sm_100) =====

	.target	sm_100

	.elftype	@"ET_EXEC"


//--------------------- .note.nv.tkinfo           --------------------------
	.section	.note.nv.tkinfo,"",@"SHT_NOTE"
	.sectionflags	@"SHF_NOTE_NV_TKINFO"
	.tkinfo
        /*0018*/ 	.word	0x00000002
        /*0030*/ 	.string	""
        /*0030*/ 	.string	"ptxas"
        /*0030*/ 	.string	"Cuda compilation tools, release 13.0, V13.0.88"
        /*0030*/ 	.string	"Build cuda_13.0.r13.0/compiler.36424714_0"
        /*0030*/ 	.string	"-arch sm_100 -m 64 "



//--------------------- .note.nv.cuinfo           --------------------------
	.section	.note.nv.cuinfo,"",@"SHT_NOTE"
	.sectionflags	@"SHF_NOTE_NV_CUINFO"
        /*0018*/ 	.short	0x0002
        /*001a*/ 	.short	0x0064
        /*001c*/ 	.short	0x0082
	.zero		2


//--------------------- .nv.info                  --------------------------
	.section	.nv.info,"",@"SHT_CUDA_INFO"
	.align	4


	//----- nvinfo : EIATTR_REGCOUNT
	.align		4
        /*0000*/ 	.byte	0x04, 0x2f
        /*0002*/ 	.short	(.L_1 - .L_0)
	.align		4
.L_0:
        /*0004*/ 	.word	index@(_Z19add_constant_kernelPfS_)
        /*0008*/ 	.word	0x00000004


	//----- nvinfo : EIATTR_FRAME_SIZE
	.align		4
.L_1:
        /*000c*/ 	.byte	0x04, 0x11
        /*000e*/ 	.short	(.L_3 - .L_2)
	.align		4
.L_2:
        /*0010*/ 	.word	index@(_Z19add_constant_kernelPfS_)
        /*0014*/ 	.word	0x00000000


	//----- nvinfo : EIATTR_MIN_STACK_SIZE
	.align		4
.L_3:
        /*0018*/ 	.byte	0x04, 0x12
        /*001a*/ 	.short	(.L_5 - .L_4)
	.align		4
.L_4:
        /*001c*/ 	.word	index@(_Z19add_constant_kernelPfS_)
        /*0020*/ 	.word	0x00000000
.L_5:


//--------------------- .nv.compat                --------------------------
	.section	.nv.compat,"",@"SHT_CUDA_COMPAT_INFO"
	.align	4
        /*0000*/ 	.byte	0x02, 0x09, 0x00, 0x00, 0x02, 0x02, 0x01, 0x00, 0x02, 0x05, 0x05, 0x00, 0x03, 0x07, 0x01, 0x01
        /*0010*/ 	.byte	0x02, 0x03, 0x00, 0x00, 0x02, 0x06, 0x01, 0x00, 0x04, 0x0b, 0x08, 0x00, 0x09, 0x00, 0x00, 0x00
        /*0020*/ 	.byte	0x00, 0x00, 0x00, 0x00


//--------------------- .nv.info._Z19add_constant_kernelPfS_ --------------------------
	.section	.nv.info._Z19add_constant_kernelPfS_,"",@"SHT_CUDA_INFO"
	.sectionflags	@""
	.align	4


	//----- nvinfo : EIATTR_CUDA_API_VERSION
	.align		4
        /*0000*/ 	.byte	0x04, 0x37
        /*0002*/ 	.short	(.L_7 - .L_6)
.L_6:
        /*0004*/ 	.word	0x00000082


	//----- nvinfo : EIATTR_KPARAM_INFO
	.align		4
.L_7:
        /*0008*/ 	.byte	0x04, 0x17
        /*000a*/ 	.short	(.L_9 - .L_8)
.L_8:
        /*000c*/ 	.word	0x00000000
        /*0010*/ 	.short	0x0001
        /*0012*/ 	.short	0x0008
        /*0014*/ 	.byte	0x00, 0xf5, 0x21, 0x00


	//----- nvinfo : EIATTR_KPARAM_INFO
	.align		4
.L_9:
        /*0018*/ 	.byte	0x04, 0x17
        /*001a*/ 	.short	(.L_11 - .L_10)
.L_10:
        /*001c*/ 	.word	0x00000000
        /*0020*/ 	.short	0x0000
        /*0022*/ 	.short	0x0000
        /*0024*/ 	.byte	0x00, 0xf5, 0x21, 0x00


	//----- nvinfo : EIATTR_SPARSE_MMA_MASK
	.align		4
.L_11:
        /*0028*/ 	.byte	0x03, 0x50
        /*002a*/ 	.short	0x0000


	//----- nvinfo : EIATTR_MAXREG_COUNT
	.align		4
        /*002c*/ 	.byte	0x03, 0x1b
        /*002e*/ 	.short	0x00ff


	//----- nvinfo : EIATTR_MERCURY_ISA_VERSION
	.align		4
        /*0030*/ 	.byte	0x03, 0x5f
        /*0032*/ 	.short	0x0101


	//----- nvinfo : EIATTR_VRC_CTA_INIT_COUNT
	.align		4
        /*0034*/ 	.byte	0x02, 0x4a
	.zero		1
	.zero		1


	//----- nvinfo : EIATTR_EXIT_INSTR_OFFSETS
	.align		4
        /*0038*/ 	.byte	0x04, 0x1c
        /*003a*/ 	.short	(.L_13 - .L_12)


	//   ....[0]....
.L_12:
        /*003c*/ 	.word	0x00000010


	//----- nvinfo : EIATTR_CBANK_PARAM_SIZE
	.align		4
.L_13:
        /*0040*/ 	.byte	0x03, 0x19
        /*0042*/ 	.short	0x0010


	//----- nvinfo : EIATTR_PARAM_CBANK
	.align		4
        /*0044*/ 	.byte	0x04, 0x0a
        /*0046*/ 	.short	(.L_15 - .L_14)
	.align		4
.L_14:
        /*0048*/ 	.word	index@(.nv.constant0._Z19add_constant_kernelPfS_)
        /*004c*/ 	.short	0x0380
        /*004e*/ 	.short	0x0010


	//----- nvinfo : EIATTR_SW_WAR
	.align		4
.L_15:
        /*0050*/ 	.byte	0x04, 0x36
        /*0052*/ 	.short	(.L_17 - .L_16)
.L_16:
        /*0054*/ 	.word	0x00000008
.L_17:


//--------------------- .nv.callgraph             --------------------------
	.section	.nv.callgraph,"",@"SHT_CUDA_CALLGRAPH"
	.align	4
	.sectionentsize	8
	.align		4
        /*0000*/ 	.word	0x00000000
	.align		4
        /*0004*/ 	.word	0xffffffff
	.align		4
        /*0008*/ 	.word	0x00000000
	.align		4
        /*000c*/ 	.word	0xfffffffe
	.align		4
        /*0010*/ 	.word	0x00000000
	.align		4
        /*0014*/ 	.word	0xfffffffd
	.align		4
        /*0018*/ 	.word	0x00000000
	.align		4
        /*001c*/ 	.word	0xfffffffc


//--------------------- .text._Z19add_constant_kernelPfS_ --------------------------
	.section	.text._Z19add_constant_kernelPfS_,"ax",@progbits
	.align	128
        .global         _Z19add_constant_kernelPfS_
        .type           _Z19add_constant_kernelPfS_,@function
        .size           _Z19add_constant_kernelPfS_,(.L_x_1 - _Z19add_constant_kernelPfS_)
        .other          _Z19add_constant_kernelPfS_,@"STO_CUDA_ENTRY STV_DEFAULT"
_Z19add_constant_kernelPfS_:
.text._Z19add_constant_kernelPfS_:
[----:B------:R-:W-:Y:S01]  /*0000*/  LDC R1, c[0x0][0x37c] ;  /* 0x0000df00ff017b82 */ /* 0x000fe20000000800 */
[----:B------:R-:W-:Y:S05]  /*0010*/  EXIT ;  /* 0x000000000000794d */ /* 0x000fea0003800000 */
.L_x_0:
[----:B------:R-:W-:-:S00]  /*0020*/  BRA `(.L_x_0) ;  /* 0xfffffffc00fc7947 */ /* 0x000fc0000383ffff */
[----:B------:R-:W-:-:S00]  /*0030*/  NOP ;  /* 0x0000000000007918 */ /* 0x000fc00000000000 */
        /* <DEDUP_REMOVED lines=12> */
.L_x_1:


//--------------------- .nv.shared.reserved.0     --------------------------
	.section	.nv.shared.reserved.0,"aw",@nobits
	.weak		__nv_reservedSMEM_offset_0_alias
	.size		__nv_reservedSMEM_offset_0_alias, 0, 64
	.other		__nv_reservedSMEM_offset_0_alias,@"STO_CUDA_RESERVED_SHARED STV_DEFAULT"
__nv_reservedSMEM_offset_0_alias:
	.zero		0
	.zero		64


//--------------------- .nv.constant0._Z19add_constant_kernelPfS_ --------------------------
	.section	.nv.constant0._Z19add_constant_kernelPfS_,"a",@progbits
	.sectionflags	@""
	.align	4
.nv.constant0._Z19add_constant_kernelPfS_:
	.zero		912


//--------------------- SYMBOLS --------------------------

	.type		.nv.reservedSmem.offset0,@object
	.size		.nv.reservedSmem.offset0,0x4
